//
// Generated by NVIDIA NVVM Compiler
//
// Compiler Build ID: CL-36424714
// Cuda compilation tools, release 13.0, V13.0.88
// Based on NVVM 20.0.0
//

.version 9.0
.target sm_100
.address_size 64

	// .globl	_Z17leaky_relu_kernelPKfPfi
.global .align 1 .b8 _ZN34_INTERNAL_22d1e40f_4_k_cu_267608f94cuda3std3__45__cpo5beginE[1];
.global .align 1 .b8 _ZN34_INTERNAL_22d1e40f_4_k_cu_267608f94cuda3std3__45__cpo3endE[1];
.global .align 1 .b8 _ZN34_INTERNAL_22d1e40f_4_k_cu_267608f94cuda3std3__45__cpo6cbeginE[1];
.global .align 1 .b8 _ZN34_INTERNAL_22d1e40f_4_k_cu_267608f94cuda3std3__45__cpo4cendE[1];
.global .align 1 .b8 _ZN34_INTERNAL_22d1e40f_4_k_cu_267608f94cuda3std3__45__cpo6rbeginE[1];
.global .align 1 .b8 _ZN34_INTERNAL_22d1e40f_4_k_cu_267608f94cuda3std3__45__cpo4rendE[1];
.global .align 1 .b8 _ZN34_INTERNAL_22d1e40f_4_k_cu_267608f94cuda3std3__45__cpo7crbeginE[1];
.global .align 1 .b8 _ZN34_INTERNAL_22d1e40f_4_k_cu_267608f94cuda3std3__45__cpo5crendE[1];
.global .align 1 .b8 _ZN34_INTERNAL_22d1e40f_4_k_cu_267608f94cuda3std3__436_GLOBAL__N__22d1e40f_4_k_cu_267608f96ignoreE[1];
.global .align 1 .b8 _ZN34_INTERNAL_22d1e40f_4_k_cu_267608f94cuda3std3__419piecewise_constructE[1];
.global .align 1 .b8 _ZN34_INTERNAL_22d1e40f_4_k_cu_267608f94cuda3std3__48in_placeE[1];
.global .align 1 .b8 _ZN34_INTERNAL_22d1e40f_4_k_cu_267608f94cuda3std3__420unreachable_sentinelE[1];
.global .align 1 .b8 _ZN34_INTERNAL_22d1e40f_4_k_cu_267608f94cuda3std3__47nulloptE[1];
.global .align 1 .b8 _ZN34_INTERNAL_22d1e40f_4_k_cu_267608f94cuda3std3__48unexpectE[1];
.global .align 1 .b8 _ZN34_INTERNAL_22d1e40f_4_k_cu_267608f94cuda3std6ranges3__45__cpo4swapE[1];
.global .align 1 .b8 _ZN34_INTERNAL_22d1e40f_4_k_cu_267608f94cuda3std6ranges3__45__cpo9iter_moveE[1];
.global .align 1 .b8 _ZN34_INTERNAL_22d1e40f_4_k_cu_267608f94cuda3std6ranges3__45__cpo5beginE[1];
.global .align 1 .b8 _ZN34_INTERNAL_22d1e40f_4_k_cu_267608f94cuda3std6ranges3__45__cpo3endE[1];
.global .align 1 .b8 _ZN34_INTERNAL_22d1e40f_4_k_cu_267608f94cuda3std6ranges3__45__cpo6cbeginE[1];
.global .align 1 .b8 _ZN34_INTERNAL_22d1e40f_4_k_cu_267608f94cuda3std6ranges3__45__cpo4cendE[1];
.global .align 1 .b8 _ZN34_INTERNAL_22d1e40f_4_k_cu_267608f94cuda3std6ranges3__45__cpo7advanceE[1];
.global .align 1 .b8 _ZN34_INTERNAL_22d1e40f_4_k_cu_267608f94cuda3std6ranges3__45__cpo9iter_swapE[1];
.global .align 1 .b8 _ZN34_INTERNAL_22d1e40f_4_k_cu_267608f94cuda3std6ranges3__45__cpo4nextE[1];
.global .align 1 .b8 _ZN34_INTERNAL_22d1e40f_4_k_cu_267608f94cuda3std6ranges3__45__cpo4prevE[1];
.global .align 1 .b8 _ZN34_INTERNAL_22d1e40f_4_k_cu_267608f94cuda3std6ranges3__45__cpo4dataE[1];
.global .align 1 .b8 _ZN34_INTERNAL_22d1e40f_4_k_cu_267608f94cuda3std6ranges3__45__cpo5cdataE[1];
.global .align 1 .b8 _ZN34_INTERNAL_22d1e40f_4_k_cu_267608f94cuda3std6ranges3__45__cpo4sizeE[1];
.global .align 1 .b8 _ZN34_INTERNAL_22d1e40f_4_k_cu_267608f94cuda3std6ranges3__45__cpo5ssizeE[1];
.global .align 1 .b8 _ZN34_INTERNAL_22d1e40f_4_k_cu_267608f94cuda3std6ranges3__45__cpo8distanceE[1];
.global .align 1 .b8 _ZN34_INTERNAL_22d1e40f_4_k_cu_267608f96thrust24THRUST_300001_SM_1000_NS8cuda_cub3parE[1];
.global .align 1 .b8 _ZN34_INTERNAL_22d1e40f_4_k_cu_267608f96thrust24THRUST_300001_SM_1000_NS8cuda_cub10par_nosyncE[1];
.global .align 1 .b8 _ZN34_INTERNAL_22d1e40f_4_k_cu_267608f96thrust24THRUST_300001_SM_1000_NS6system6detail10sequential3seqE[1];
.global .align 1 .b8 _ZN34_INTERNAL_22d1e40f_4_k_cu_267608f96thrust24THRUST_300001_SM_1000_NS12placeholders2_1E[1];
.global .align 1 .b8 _ZN34_INTERNAL_22d1e40f_4_k_cu_267608f96thrust24THRUST_300001_SM_1000_NS12placeholders2_2E[1];
.global .align 1 .b8 _ZN34_INTERNAL_22d1e40f_4_k_cu_267608f96thrust24THRUST_300001_SM_1000_NS12placeholders2_3E[1];
.global .align 1 .b8 _ZN34_INTERNAL_22d1e40f_4_k_cu_267608f96thrust24THRUST_300001_SM_1000_NS12placeholders2_4E[1];
.global .align 1 .b8 _ZN34_INTERNAL_22d1e40f_4_k_cu_267608f96thrust24THRUST_300001_SM_1000_NS12placeholders2_5E[1];
.global .align 1 .b8 _ZN34_INTERNAL_22d1e40f_4_k_cu_267608f96thrust24THRUST_300001_SM_1000_NS12placeholders2_6E[1];
.global .align 1 .b8 _ZN34_INTERNAL_22d1e40f_4_k_cu_267608f96thrust24THRUST_300001_SM_1000_NS12placeholders2_7E[1];
.global .align 1 .b8 _ZN34_INTERNAL_22d1e40f_4_k_cu_267608f96thrust24THRUST_300001_SM_1000_NS12placeholders2_8E[1];
.global .align 1 .b8 _ZN34_INTERNAL_22d1e40f_4_k_cu_267608f96thrust24THRUST_300001_SM_1000_NS12placeholders2_9E[1];
.global .align 1 .b8 _ZN34_INTERNAL_22d1e40f_4_k_cu_267608f96thrust24THRUST_300001_SM_1000_NS12placeholders3_10E[1];
.global .align 1 .b8 _ZN34_INTERNAL_22d1e40f_4_k_cu_267608f96thrust24THRUST_300001_SM_1000_NS3seqE[1];

.visible .entry _Z17leaky_relu_kernelPKfPfi(
	.param .u64 .ptr .align 1 _Z17leaky_relu_kernelPKfPfi_param_0,
	.param .u64 .ptr .align 1 _Z17leaky_relu_kernelPKfPfi_param_1,
	.param .u32 _Z17leaky_relu_kernelPKfPfi_param_2
)
{
	.reg .pred 	%p<3>;
	.reg .b32 	%r<6>;
	.reg .b32 	%f<4>;
	.reg .b64 	%rd<7>;

	ld.param.u64 	%rd1, [_Z17leaky_relu_kernelPKfPfi_param_0];
	ld.param.u64 	%rd2, [_Z17leaky_relu_kernelPKfPfi_param_1];
	ld.param.u32 	%r2, [_Z17leaky_relu_kernelPKfPfi_param_2];
	mov.u32 	%r3, %ctaid.x;
	mov.u32 	%r4, %ntid.x;
	mov.u32 	%r5, %tid.x;
	mad.lo.s32 	%r1, %r3, %r4, %r5;
	setp.ge.s32 	%p1, %r1, %r2;
	@%p1 bra 	$L__BB0_2;
	cvta.to.global.u64 	%rd4, %rd2;
	mul.wide.s32 	%rd5, %r1, 4;
	add.s64 	%rd3, %rd1, %rd5;
	// begin inline asm
	ld.global.nc.f32 %f1, [%rd3];
	// end inline asm
	setp.gt.f32 	%p2, %f1, 0f00000000;
	mul.f32 	%f2, %f1, 0f3C23D70A;
	selp.f32 	%f3, %f1, %f2, %p2;
	add.s64 	%rd6, %rd4, %rd5;
	st.global.f32 	[%rd6], %f3;
$L__BB0_2:
	ret;

}
	// .globl	_Z23leaky_relu_kernel_optimPKfPfi
.visible .entry _Z23leaky_relu_kernel_optimPKfPfi(
	.param .u64 .ptr .align 1 _Z23leaky_relu_kernel_optimPKfPfi_param_0,
	.param .u64 .ptr .align 1 _Z23leaky_relu_kernel_optimPKfPfi_param_1,
	.param .u32 _Z23leaky_relu_kernel_optimPKfPfi_param_2
)
{
	.reg .pred 	%p<7>;
	.reg .b32 	%r<15>;
	.reg .b32 	%f<13>;
	.reg .b64 	%rd<7>;

	ld.param.u64 	%rd2, [_Z23leaky_relu_kernel_optimPKfPfi_param_0];
	ld.param.u64 	%rd3, [_Z23leaky_relu_kernel_optimPKfPfi_param_1];
	ld.param.u32 	%r7, [_Z23leaky_relu_kernel_optimPKfPfi_param_2];
	mov.u32 	%r8, %tid.x;
	mov.u32 	%r9, %ctaid.x;
	mov.u32 	%r1, %ntid.x;
	mad.lo.s32 	%r14, %r9, %r1, %r8;
	shr.s32 	%r10, %r7, 31;
	shr.u32 	%r11, %r10, 30;
	add.s32 	%r12, %r7, %r11;
	shr.s32 	%r3, %r12, 2;
	setp.ge.s32 	%p1, %r14, %r3;
	@%p1 bra 	$L__BB1_3;
	mov.u32 	%r13, %nctaid.x;
	mul.lo.s32 	%r4, %r1, %r13;
	cvta.to.global.u64 	%rd1, %rd3;
$L__BB1_2:
	mul.wide.s32 	%rd5, %r14, 16;
	add.s64 	%rd4, %rd2, %rd5;
	// begin inline asm
	ld.global.nc.v4.f32 {%f1,%f2,%f3,%f4}, [%rd4];
	// end inline asm
	setp.gt.f32 	%p2, %f1, 0f00000000;
	mul.f32 	%f5, %f1, 0f3C23D70A;
	selp.f32 	%f6, %f1, %f5, %p2;
	setp.gt.f32 	%p3, %f2, 0f00000000;
	mul.f32 	%f7, %f2, 0f3C23D70A;
	selp.f32 	%f8, %f2, %f7, %p3;
	setp.gt.f32 	%p4, %f3, 0f00000000;
	mul.f32 	%f9, %f3, 0f3C23D70A;
	selp.f32 	%f10, %f3, %f9, %p4;
	setp.gt.f32 	%p5, %f4, 0f00000000;
	mul.f32 	%f11, %f4, 0f3C23D70A;
	selp.f32 	%f12, %f4, %f11, %p5;
	add.s64 	%rd6, %rd1, %rd5;
	st.global.v4.f32 	[%rd6], {%f6, %f8, %f10, %f12};
	add.s32 	%r14, %r14, %r4;
	setp.lt.s32 	%p6, %r14, %r3;
	@%p6 bra 	$L__BB1_2;
$L__BB1_3:
	ret;

}
	// .globl	_ZN3cub18CUB_300001_SM_10006detail11EmptyKernelIvEEvv
.visible .entry _ZN3cub18CUB_300001_SM_10006detail11EmptyKernelIvEEvv()
{


	ret;

}


// ===== COMPILED SASS (sm_100) =====

	.target	sm_100

	.elftype	@"ET_EXEC"


//--------------------- .note.nv.tkinfo           --------------------------
	.section	.note.nv.tkinfo,"",@"SHT_NOTE"
	.sectionflags	@"SHF_NOTE_NV_TKINFO"
	.tkinfo
        /*0018*/ 	.word	0x00000002
        /*0030*/ 	.string	""
        /*0030*/ 	.string	"ptxas"
        /*0030*/ 	.string	"Cuda compilation tools, release 13.0, V13.0.88"
        /*0030*/ 	.string	"Build cuda_13.0.r13.0/compiler.36424714_0"
        /*0030*/ 	.string	"-arch sm_100 -m 64 "



//--------------------- .note.nv.cuinfo           --------------------------
	.section	.note.nv.cuinfo,"",@"SHT_NOTE"
	.sectionflags	@"SHF_NOTE_NV_CUINFO"
        /*0018*/ 	.short	0x0002
        /*001a*/ 	.short	0x0064
        /*001c*/ 	.short	0x0082
	.zero		2


//--------------------- .nv.info                  --------------------------
	.section	.nv.info,"",@"SHT_CUDA_INFO"
	.align	4


	//----- nvinfo : EIATTR_REGCOUNT
	.align		4
        /*0000*/ 	.byte	0x04, 0x2f
        /*0002*/ 	.short	(.L_44 - .L_43)
	.align		4
.L_43:
        /*0004*/ 	.word	index@(_Z17leaky_relu_kernelPKfPfi)
        /*0008*/ 	.word	0x0000000c


	//----- nvinfo : EIATTR_FRAME_SIZE
	.align		4
.L_44:
        /*000c*/ 	.byte	0x04, 0x11
        /*000e*/ 	.short	(.L_46 - .L_45)
	.align		4
.L_45:
        /*0010*/ 	.word	index@(_Z17leaky_relu_kernelPKfPfi)
        /*0014*/ 	.word	0x00000000


	//----- nvinfo : EIATTR_REGCOUNT
	.align		4
.L_46:
        /*0018*/ 	.byte	0x04, 0x2f
        /*001a*/ 	.short	(.L_48 - .L_47)
	.align		4
.L_47:
        /*001c*/ 	.word	index@(_Z23leaky_relu_kernel_optimPKfPfi)
        /*0020*/ 	.word	0x00000012


	//----- nvinfo : EIATTR_FRAME_SIZE
	.align		4
.L_48:
        /*0024*/ 	.byte	0x04, 0x11
        /*0026*/ 	.short	(.L_50 - .L_49)
	.align		4
.L_49:
        /*0028*/ 	.word	index@(_Z23leaky_relu_kernel_optimPKfPfi)
        /*002c*/ 	.word	0x00000000


	//----- nvinfo : EIATTR_REGCOUNT
	.align		4
.L_50:
        /*0030*/ 	.byte	0x04, 0x2f
        /*0032*/ 	.short	(.L_52 - .L_51)
	.align		4
.L_51:
        /*0034*/ 	.word	index@(_ZN3cub18CUB_300001_SM_10006detail11EmptyKernelIvEEvv)
        /*0038*/ 	.word	0x00000004


	//----- nvinfo : EIATTR_FRAME_SIZE
	.align		4
.L_52:
        /*003c*/ 	.byte	0x04, 0x11
        /*003e*/ 	.short	(.L_54 - .L_53)
	.align		4
.L_53:
        /*0040*/ 	.word	index@(_ZN3cub18CUB_300001_SM_10006detail11EmptyKernelIvEEvv)
        /*0044*/ 	.word	0x00000000


	//----- nvinfo : EIATTR_MIN_STACK_SIZE
	.align		4
.L_54:
        /*0048*/ 	.byte	0x04, 0x12
        /*004a*/ 	.short	(.L_56 - .L_55)
	.align		4
.L_55:
        /*004c*/ 	.word	index@(_ZN3cub18CUB_300001_SM_10006detail11EmptyKernelIvEEvv)
        /*0050*/ 	.word	0x00000000


	//----- nvinfo : EIATTR_MIN_STACK_SIZE
	.align		4
.L_56:
        /*0054*/ 	.byte	0x04, 0x12
        /*0056*/ 	.short	(.L_58 - .L_57)
	.align		4
.L_57:
        /*0058*/ 	.word	index@(_Z23leaky_relu_kernel_optimPKfPfi)
        /*005c*/ 	.word	0x00000000


	//----- nvinfo : EIATTR_MIN_STACK_SIZE
	.align		4
.L_58:
        /*0060*/ 	.byte	0x04, 0x12
        /*0062*/ 	.short	(.L_60 - .L_59)
	.align		4
.L_59:
        /*0064*/ 	.word	index@(_Z17leaky_relu_kernelPKfPfi)
        /*0068*/ 	.word	0x00000000
.L_60:


//--------------------- .nv.compat                --------------------------
	.section	.nv.compat,"",@"SHT_CUDA_COMPAT_INFO"
	.align	4
        /*0000*/ 	.byte	0x02, 0x09, 0x00, 0x00, 0x02, 0x02, 0x01, 0x00, 0x02, 0x05, 0x05, 0x00, 0x03, 0x07, 0x01, 0x01
        /*0010*/ 	.byte	0x02, 0x03, 0x00, 0x00, 0x02, 0x06, 0x01, 0x00, 0x04, 0x0b, 0x08, 0x00, 0x09, 0x00, 0x00, 0x00
        /*0020*/ 	.byte	0x00, 0x00, 0x00, 0x00


//--------------------- .nv.info._ZN3cub18CUB_300001_SM_10006detail11EmptyKernelIvEEvv --------------------------
	.section	.nv.info._ZN3cub18CUB_300001_SM_10006detail11EmptyKernelIvEEvv,"",@"SHT_CUDA_INFO"
	.sectionflags	@""
	.align	4


	//----- nvinfo : EIATTR_CUDA_API_VERSION
	.align		4
        /*0000*/ 	.byte	0x04, 0x37
        /*0002*/ 	.short	(.L_62 - .L_61)
.L_61:
        /*0004*/ 	.word	0x00000082


	//----- nvinfo : EIATTR_SPARSE_MMA_MASK
	.align		4
.L_62:
        /*0008*/ 	.byte	0x03, 0x50
        /*000a*/ 	.short	0x0000


	//----- nvinfo : EIATTR_MAXREG_COUNT
	.align		4
        /*000c*/ 	.byte	0x03, 0x1b
        /*000e*/ 	.short	0x00ff


	//----- nvinfo : EIATTR_MERCURY_ISA_VERSION
	.align		4
        /*0010*/ 	.byte	0x03, 0x5f
        /*0012*/ 	.short	0x0101


	//----- nvinfo : EIATTR_VRC_CTA_INIT_COUNT
	.align		4
        /*0014*/ 	.byte	0x02, 0x4a
	.zero		1
	.zero		1


	//----- nvinfo : EIATTR_EXIT_INSTR_OFFSETS
	.align		4
        /*0018*/ 	.byte	0x04, 0x1c
        /*001a*/ 	.short	(.L_64 - .L_63)


	//   ....[0]....
.L_63:
        /*001c*/ 	.word	0x00000010


	//----- nvinfo : EIATTR_SW_WAR
	.align		4
.L_64:
        /*0020*/ 	.byte	0x04, 0x36
        /*0022*/ 	.short	(.L_66 - .L_65)
.L_65:
        /*0024*/ 	.word	0x00000008
.L_66:


//--------------------- .nv.info._Z23leaky_relu_kernel_optimPKfPfi --------------------------
	.section	.nv.info._Z23leaky_relu_kernel_optimPKfPfi,"",@"SHT_CUDA_INFO"
	.sectionflags	@""
	.align	4


	//----- nvinfo : EIATTR_CUDA_API_VERSION
	.align		4
        /*0000*/ 	.byte	0x04, 0x37
        /*0002*/ 	.short	(.L_68 - .L_67)
.L_67:
        /*0004*/ 	.word	0x00000082


	//----- nvinfo : EIATTR_KPARAM_INFO
	.align		4
.L_68:
        /*0008*/ 	.byte	0x04, 0x17
        /*000a*/ 	.short	(.L_70 - .L_69)
.L_69:
        /*000c*/ 	.word	0x00000000
        /*0010*/ 	.short	0x0002
        /*0012*/ 	.short	0x0010
        /*0014*/ 	.byte	0x00, 0xf0, 0x11, 0x00


	//----- nvinfo : EIATTR_KPARAM_INFO
	.align		4
.L_70:
        /*0018*/ 	.byte	0x04, 0x17
        /*001a*/ 	.short	(.L_72 - .L_71)
.L_71:
        /*001c*/ 	.word	0x00000000
        /*0020*/ 	.short	0x0001
        /*0022*/ 	.short	0x0008
        /*0024*/ 	.byte	0x00, 0xf5, 0x21, 0x00


	//----- nvinfo : EIATTR_KPARAM_INFO
	.align		4
.L_72:
        /*0028*/ 	.byte	0x04, 0x17
        /*002a*/ 	.short	(.L_74 - .L_73)
.L_73:
        /*002c*/ 	.word	0x00000000
        /*0030*/ 	.short	0x0000
        /*0032*/ 	.short	0x0000
        /*0034*/ 	.byte	0x00, 0xf5, 0x21, 0x00


	//----- nvinfo : EIATTR_SPARSE_MMA_MASK
	.align		4
.L_74:
        /*0038*/ 	.byte	0x03, 0x50
        /*003a*/ 	.short	0x0000


	//----- nvinfo : EIATTR_MAXREG_COUNT
	.align		4
        /*003c*/ 	.byte	0x03, 0x1b
        /*003e*/ 	.short	0x00ff


	//----- nvinfo : EIATTR_MERCURY_ISA_VERSION
	.align		4
        /*0040*/ 	.byte	0x03, 0x5f
        /*0042*/ 	.short	0x0101


	//----- nvinfo : EIATTR_VRC_CTA_INIT_COUNT
	.align		4
        /*0044*/ 	.byte	0x02, 0x4a
	.zero		1
	.zero		1


	//----- nvinfo : EIATTR_EXIT_INSTR_OFFSETS
	.align		4
        /*0048*/ 	.byte	0x04, 0x1c
        /*004a*/ 	.short	(.L_76 - .L_75)


	//   ....[0]....
.L_75:
        /*004c*/ 	.word	0x000000a0


	//   ....[1]....
        /*0050*/ 	.word	0x000001f0


	//----- nvinfo : EIATTR_CRS_STACK_SIZE
	.align		4
.L_76:
        /*0054*/ 	.byte	0x04, 0x1e
        /*0056*/ 	.short	(.L_78 - .L_77)
.L_77:
        /*0058*/ 	.word	0x00000000


	//----- nvinfo : EIATTR_CBANK_PARAM_SIZE
	.align		4
.L_78:
        /*005c*/ 	.byte	0x03, 0x19
        /*005e*/ 	.short	0x0014


	//----- nvinfo : EIATTR_PARAM_CBANK
	.align		4
        /*0060*/ 	.byte	0x04, 0x0a
        /*0062*/ 	.short	(.L_80 - .L_79)
	.align		4
.L_79:
        /*0064*/ 	.word	index@(.nv.constant0._Z23leaky_relu_kernel_optimPKfPfi)
        /*0068*/ 	.short	0x0380
        /*006a*/ 	.short	0x0014


	//----- nvinfo : EIATTR_SW_WAR
	.align		4
.L_80:
        /*006c*/ 	.byte	0x04, 0x36
        /*006e*/ 	.short	(.L_82 - .L_81)
.L_81:
        /*0070*/ 	.word	0x00000008
.L_82:


//--------------------- .nv.info._Z17leaky_relu_kernelPKfPfi --------------------------
	.section	.nv.info._Z17leaky_relu_kernelPKfPfi,"",@"SHT_CUDA_INFO"
	.sectionflags	@""
	.align	4


	//----- nvinfo : EIATTR_CUDA_API_VERSION
	.align		4
        /*0000*/ 	.byte	0x04, 0x37
        /*0002*/ 	.short	(.L_84 - .L_83)
.L_83:
        /*0004*/ 	.word	0x00000082


	//----- nvinfo : EIATTR_KPARAM_INFO
	.align		4
.L_84:
        /*0008*/ 	.byte	0x04, 0x17
        /*000a*/ 	.short	(.L_86 - .L_85)
.L_85:
        /*000c*/ 	.word	0x00000000
        /*0010*/ 	.short	0x0002
        /*0012*/ 	.short	0x0010
        /*0014*/ 	.byte	0x00, 0xf0, 0x11, 0x00


	//----- nvinfo : EIATTR_KPARAM_INFO
	.align		4
.L_86:
        /*0018*/ 	.byte	0x04, 0x17
        /*001a*/ 	.short	(.L_88 - .L_87)
.L_87:
        /*001c*/ 	.word	0x00000000
        /*0020*/ 	.short	0x0001
        /*0022*/ 	.short	0x0008
        /*0024*/ 	.byte	0x00, 0xf5, 0x21, 0x00


	//----- nvinfo : EIATTR_KPARAM_INFO
	.align		4
.L_88:
        /*0028*/ 	.byte	0x04, 0x17
        /*002a*/ 	.short	(.L_90 - .L_89)
.L_89:
        /*002c*/ 	.word	0x00000000
        /*0030*/ 	.short	0x0000
        /*0032*/ 	.short	0x0000
        /*0034*/ 	.byte	0x00, 0xf5, 0x21, 0x00


	//----- nvinfo : EIATTR_SPARSE_MMA_MASK
	.align		4
.L_90:
        /*0038*/ 	.byte	0x03, 0x50
        /*003a*/ 	.short	0x0000


	//----- nvinfo : EIATTR_MAXREG_COUNT
	.align		4
        /*003c*/ 	.byte	0x03, 0x1b
        /*003e*/ 	.short	0x00ff


	//----- nvinfo : EIATTR_MERCURY_ISA_VERSION
	.align		4
        /*0040*/ 	.byte	0x03, 0x5f
        /*0042*/ 	.short	0x0101


	//----- nvinfo : EIATTR_VRC_CTA_INIT_COUNT
	.align		4
        /*0044*/ 	.byte	0x02, 0x4a
	.zero		1
	.zero		1


	//----- nvinfo : EIATTR_EXIT_INSTR_OFFSETS
	.align		4
        /*0048*/ 	.byte	0x04, 0x1c
        /*004a*/ 	.short	(.L_92 - .L_91)


	//   ....[0]....
.L_91:
        /*004c*/ 	.word	0x00000070


	//   ....[1]....
        /*0050*/ 	.word	0x00000110


	//----- nvinfo : EIATTR_CBANK_PARAM_SIZE
	.align		4
.L_92:
        /*0054*/ 	.byte	0x03, 0x19
        /*0056*/ 	.short	0x0014


	//----- nvinfo : EIATTR_PARAM_CBANK
	.align		4
        /*0058*/ 	.byte	0x04, 0x0a
        /*005a*/ 	.short	(.L_94 - .L_93)
	.align		4
.L_93:
        /*005c*/ 	.word	index@(.nv.constant0._Z17leaky_relu_kernelPKfPfi)
        /*0060*/ 	.short	0x0380
        /*0062*/ 	.short	0x0014


	//----- nvinfo : EIATTR_SW_WAR
	.align		4
.L_94:
        /*0064*/ 	.byte	0x04, 0x36
        /*0066*/ 	.short	(.L_96 - .L_95)
.L_95:
        /*0068*/ 	.word	0x00000008
.L_96:


//--------------------- .nv.callgraph             --------------------------
	.section	.nv.callgraph,"",@"SHT_CUDA_CALLGRAPH"
	.align	4
	.sectionentsize	8
	.align		4
        /*0000*/ 	.word	0x00000000
	.align		4
        /*0004*/ 	.word	0xffffffff
	.align		4
        /*0008*/ 	.word	0x00000000
	.align		4
        /*000c*/ 	.word	0xfffffffe
	.align		4
        /*0010*/ 	.word	0x00000000
	.align		4
        /*0014*/ 	.word	0xfffffffd
	.align		4
        /*0018*/ 	.word	0x00000000
	.align		4
        /*001c*/ 	.word	0xfffffffc


//--------------------- .nv.constant4             --------------------------
	.section	.nv.constant4,"a",@progbits
	.align	8
	.align		8
.nv.constant4:
        /*0000*/ 	.dword	_ZN34_INTERNAL_22d1e40f_4_k_cu_267608f94cuda3std3__45__cpo5beginE
	.align		8
        /*0008*/ 	.dword	_ZN34_INTERNAL_22d1e40f_4_k_cu_267608f94cuda3std3__45__cpo3endE
	.align		8
        /*0010*/ 	.dword	_ZN34_INTERNAL_22d1e40f_4_k_cu_267608f94cuda3std3__45__cpo6cbeginE
	.align		8
        /*0018*/ 	.dword	_ZN34_INTERNAL_22d1e40f_4_k_cu_267608f94cuda3std3__45__cpo4cendE
	.align		8
        /*0020*/ 	.dword	_ZN34_INTERNAL_22d1e40f_4_k_cu_267608f94cuda3std3__45__cpo6rbeginE
	.align		8
        /*0028*/ 	.dword	_ZN34_INTERNAL_22d1e40f_4_k_cu_267608f94cuda3std3__45__cpo4rendE
	.align		8
        /*0030*/ 	.dword	_ZN34_INTERNAL_22d1e40f_4_k_cu_267608f94cuda3std3__45__cpo7crbeginE
	.align		8
        /*0038*/ 	.dword	_ZN34_INTERNAL_22d1e40f_4_k_cu_267608f94cuda3std3__45__cpo5crendE
	.align		8
        /*0040*/ 	.dword	_ZN34_INTERNAL_22d1e40f_4_k_cu_267608f94cuda3std3__436_GLOBAL__N__22d1e40f_4_k_cu_267608f96ignoreE
	.align		8
        /*0048*/ 	.dword	_ZN34_INTERNAL_22d1e40f_4_k_cu_267608f94cuda3std3__419piecewise_constructE
	.align		8
        /*0050*/ 	.dword	_ZN34_INTERNAL_22d1e40f_4_k_cu_267608f94cuda3std3__48in_placeE
	.align		8
        /*0058*/ 	.dword	_ZN34_INTERNAL_22d1e40f_4_k_cu_267608f94cuda3std3__420unreachable_sentinelE
	.align		8
        /*0060*/ 	.dword	_ZN34_INTERNAL_22d1e40f_4_k_cu_267608f94cuda3std3__47nulloptE
	.align		8
        /*0068*/ 	.dword	_ZN34_INTERNAL_22d1e40f_4_k_cu_267608f94cuda3std3__48unexpectE
	.align		8
        /*0070*/ 	.dword	_ZN34_INTERNAL_22d1e40f_4_k_cu_267608f94cuda3std6ranges3__45__cpo4swapE
	.align		8
        /*0078*/ 	.dword	_ZN34_INTERNAL_22d1e40f_4_k_cu_267608f94cuda3std6ranges3__45__cpo9iter_moveE
	.align		8
        /*0080*/ 	.dword	_ZN34_INTERNAL_22d1e40f_4_k_cu_267608f94cuda3std6ranges3__45__cpo5beginE
	.align		8
        /*0088*/ 	.dword	_ZN34_INTERNAL_22d1e40f_4_k_cu_267608f94cuda3std6ranges3__45__cpo3endE
	.align		8
        /*0090*/ 	.dword	_ZN34_INTERNAL_22d1e40f_4_k_cu_267608f94cuda3std6ranges3__45__cpo6cbeginE
	.align		8
        /*0098*/ 	.dword	_ZN34_INTERNAL_22d1e40f_4_k_cu_267608f94cuda3std6ranges3__45__cpo4cendE
	.align		8
        /*00a0*/ 	.dword	_ZN34_INTERNAL_22d1e40f_4_k_cu_267608f94cuda3std6ranges3__45__cpo7advanceE
	.align		8
        /*00a8*/ 	.dword	_ZN34_INTERNAL_22d1e40f_4_k_cu_267608f94cuda3std6ranges3__45__cpo9iter_swapE
	.align		8
        /*00b0*/ 	.dword	_ZN34_INTERNAL_22d1e40f_4_k_cu_267608f94cuda3std6ranges3__45__cpo4nextE
	.align		8
        /*00b8*/ 	.dword	_ZN34_INTERNAL_22d1e40f_4_k_cu_267608f94cuda3std6ranges3__45__cpo4prevE
	.align		8
        /*00c0*/ 	.dword	_ZN34_INTERNAL_22d1e40f_4_k_cu_267608f94cuda3std6ranges3__45__cpo4dataE
	.align		8
        /*00c8*/ 	.dword	_ZN34_INTERNAL_22d1e40f_4_k_cu_267608f94cuda3std6ranges3__45__cpo5cdataE
	.align		8
        /*00d0*/ 	.dword	_ZN34_INTERNAL_22d1e40f_4_k_cu_267608f94cuda3std6ranges3__45__cpo4sizeE
	.align		8
        /*00d8*/ 	.dword	_ZN34_INTERNAL_22d1e40f_4_k_cu_267608f94cuda3std6ranges3__45__cpo5ssizeE
	.align		8
        /*00e0*/ 	.dword	_ZN34_INTERNAL_22d1e40f_4_k_cu_267608f94cuda3std6ranges3__45__cpo8distanceE
	.align		8
        /*00e8*/ 	.dword	_ZN34_INTERNAL_22d1e40f_4_k_cu_267608f96thrust24THRUST_300001_SM_1000_NS8cuda_cub3parE
	.align		8
        /*00f0*/ 	.dword	_ZN34_INTERNAL_22d1e40f_4_k_cu_267608f96thrust24THRUST_300001_SM_1000_NS8cuda_cub10par_nosyncE
	.align		8
        /*00f8*/ 	.dword	_ZN34_INTERNAL_22d1e40f_4_k_cu_267608f96thrust24THRUST_300001_SM_1000_NS6system6detail10sequential3seqE
	.align		8
        /*0100*/ 	.dword	_ZN34_INTERNAL_22d1e40f_4_k_cu_267608f96thrust24THRUST_300001_SM_1000_NS12placeholders2_1E
	.align		8
        /*0108*/ 	.dword	_ZN34_INTERNAL_22d1e40f_4_k_cu_267608f96thrust24THRUST_300001_SM_1000_NS12placeholders2_2E
	.align		8
        /*0110*/ 	.dword	_ZN34_INTERNAL_22d1e40f_4_k_cu_267608f96thrust24THRUST_300001_SM_1000_NS12placeholders2_3E
	.align		8
        /*0118*/ 	.dword	_ZN34_INTERNAL_22d1e40f_4_k_cu_267608f96thrust24THRUST_300001_SM_1000_NS12placeholders2_4E
	.align		8
        /*0120*/ 	.dword	_ZN34_INTERNAL_22d1e40f_4_k_cu_267608f96thrust24THRUST_300001_SM_1000_NS12placeholders2_5E
	.align		8
        /*0128*/ 	.dword	_ZN34_INTERNAL_22d1e40f_4_k_cu_267608f96thrust24THRUST_300001_SM_1000_NS12placeholders2_6E
	.align		8
        /*0130*/ 	.dword	_ZN34_INTERNAL_22d1e40f_4_k_cu_267608f96thrust24THRUST_300001_SM_1000_NS12placeholders2_7E
	.align		8
        /*0138*/ 	.dword	_ZN34_INTERNAL_22d1e40f_4_k_cu_267608f96thrust24THRUST_300001_SM_1000_NS12placeholders2_8E
	.align		8
        /*0140*/ 	.dword	_ZN34_INTERNAL_22d1e40f_4_k_cu_267608f96thrust24THRUST_300001_SM_1000_NS12placeholders2_9E
	.align		8
        /*0148*/ 	.dword	_ZN34_INTERNAL_22d1e40f_4_k_cu_267608f96thrust24THRUST_300001_SM_1000_NS12placeholders3_10E
	.align		8
        /*0150*/ 	.dword	_ZN34_INTERNAL_22d1e40f_4_k_cu_267608f96thrust24THRUST_300001_SM_1000_NS3seqE


//--------------------- .text._ZN3cub18CUB_300001_SM_10006detail11EmptyKernelIvEEvv --------------------------
	.section	.text._ZN3cub18CUB_300001_SM_10006detail11EmptyKernelIvEEvv,"ax",@progbits
	.align	128
        .global         _ZN3cub18CUB_300001_SM_10006detail11EmptyKernelIvEEvv
        .type           _ZN3cub18CUB_300001_SM_10006detail11EmptyKernelIvEEvv,@function
        .size           _ZN3cub18CUB_300001_SM_10006detail11EmptyKernelIvEEvv,(.L_x_4 - _ZN3cub18CUB_300001_SM_10006detail11EmptyKernelIvEEvv)
        .other          _ZN3cub18CUB_300001_SM_10006detail11EmptyKernelIvEEvv,@"STO_CUDA_ENTRY STV_DEFAULT"
_ZN3cub18CUB_300001_SM_10006detail11EmptyKernelIvEEvv:
.text._ZN3cub18CUB_300001_SM_10006detail11EmptyKernelIvEEvv:
[----:B------:R-:W-:Y:S01]  /*0000*/  LDC R1, c[0x0][0x37c] ;  /* 0x0000df00ff017b82 */ /* 0x000fe20000000800 */
[----:B------:R-:W-:Y:S05]  /*0010*/  EXIT ;  /* 0x000000000000794d */ /* 0x000fea0003800000 */
.L_x_0:
[----:B------:R-:W-:-:S00]  /*0020*/  BRA `(.L_x_0) ;  /* 0xfffffffc00fc7947 */ /* 0x000fc0000383ffff */
[----:B------:R-:W-:-:S00]  /*0030*/  NOP ;  /* 0x0000000000007918 */ /* 0x000fc00000000000 */
        /* <DEDUP_REMOVED lines=12> */
.L_x_4:


//--------------------- .text._Z23leaky_relu_kernel_optimPKfPfi --------------------------
	.section	.text._Z23leaky_relu_kernel_optimPKfPfi,"ax",@progbits
	.align	128
        .global         _Z23leaky_relu_kernel_optimPKfPfi
        .type           _Z23leaky_relu_kernel_optimPKfPfi,@function
        .size           _Z23leaky_relu_kernel_optimPKfPfi,(.L_x_5 - _Z23leaky_relu_kernel_optimPKfPfi)
        .other          _Z23leaky_relu_kernel_optimPKfPfi,@"STO_CUDA_ENTRY STV_DEFAULT"
_Z23leaky_relu_kernel_optimPKfPfi:
.text._Z23leaky_relu_kernel_optimPKfPfi:
[----:B------:R-:W-:Y:S01]  /*0000*/  LDC R1, c[0x0][0x37c] ;  /* 0x0000df00ff017b82 */ /* 0x000fe20000000800 */
[----:B------:R-:W0:Y:S01]  /*0010*/  S2R R0, SR_TID.X ;  /* 0x0000000000007919 */ /* 0x000e220000002100 */
[----:B------:R-:W1:Y:S06]  /*0020*/  LDCU UR5, c[0x0][0x390] ;  /* 0x00007200ff0577ac */ /* 0x000e6c0008000800 */
[----:B------:R-:W0:Y:S08]  /*0030*/  S2UR UR6, SR_CTAID.X ;  /* 0x00000000000679c3 */ /* 0x000e300000002500 */
[----:B------:R-:W0:Y:S01]  /*0040*/  LDC R11, c[0x0][0x360] ;  /* 0x0000d800ff0b7b82 */ /* 0x000e220000000800 */
[----:B-1----:R-:W-:-:S04]  /*0050*/  USHF.R.S32.HI UR4, URZ, 0x1f, UR5 ;  /* 0x0000001fff047899 */ /* 0x002fc80008011405 */
[----:B------:R-:W-:-:S04]  /*0060*/  ULEA.HI UR4, UR4, UR5, URZ, 0x2 ;  /* 0x0000000504047291 */ /* 0x000fc8000f8f10ff */
[----:B------:R-:W-:Y:S01]  /*0070*/  USHF.R.S32.HI UR4, URZ, 0x2, UR4 ;  /* 0x00000002ff047899 */ /* 0x000fe20008011404 */
[----:B0-----:R-:W-:-:S05]  /*0080*/  IMAD R0, R11, UR6, R0 ;  /* 0x000000060b007c24 */ /* 0x001fca000f8e0200 */
[----:B------:R-:W-:-:S13]  /*0090*/  ISETP.GE.AND P0, PT, R0, UR4, PT ;  /* 0x0000000400007c0c */ /* 0x000fda000bf06270 */
[----:B------:R-:W-:Y:S05]  /*00a0*/  @P0 EXIT ;  /* 0x000000000000094d */ /* 0x000fea0003800000 */
[----:B------:R-:W0:Y:S01]  /*00b0*/  LDC.64 R6, c[0x0][0x380] ;  /* 0x0000e000ff067b82 */ /* 0x000e220000000a00 */
[----:B------:R-:W1:Y:S01]  /*00c0*/  LDCU UR5, c[0x0][0x370] ;  /* 0x00006e00ff0577ac */ /* 0x000e620008000800 */
[----:B------:R-:W2:Y:S06]  /*00d0*/  LDCU.64 UR6, c[0x0][0x358] ;  /* 0x00006b00ff0677ac */ /* 0x000eac0008000a00 */
[----:B------:R-:W3:Y:S01]  /*00e0*/  LDC.64 R8, c[0x0][0x388] ;  /* 0x0000e200ff087b82 */ /* 0x000ee20000000a00 */
[----:B-1----:R-:W-:-:S07]  /*00f0*/  IMAD R11, R11, UR5, RZ ;  /* 0x000000050b0b7c24 */ /* 0x002fce000f8e02ff */
.L_x_1:
[----:B0-----:R-:W-:-:S05]  /*0100*/  IMAD.WIDE R2, R0, 0x10, R6 ;  /* 0x0000001000027825 */ /* 0x001fca00078e0206 */
[----:B-12---:R-:W2:Y:S01]  /*0110*/  LDG.E.128.CONSTANT R12, desc[UR6][R2.64] ;  /* 0x00000006020c7981 */ /* 0x006ea2000c1e9d00 */
[----:B---3--:R-:W-:Y:S01]  /*0120*/  IMAD.WIDE R4, R0, 0x10, R8 ;  /* 0x0000001000047825 */ /* 0x008fe200078e0208 */
[----:B------:R-:W-:Y:S02]  /*0130*/  IADD3 R0, PT, PT, R11, R0, RZ ;  /* 0x000000000b007210 */ /* 0x000fe40007ffe0ff */
[----:B--2---:R-:W-:Y:S02]  /*0140*/  FSETP.GT.AND P0, PT, R12, RZ, PT ;  /* 0x000000ff0c00720b */ /* 0x004fe40003f04000 */
[----:B------:R-:W-:Y:S02]  /*0150*/  FSETP.GT.AND P1, PT, R13, RZ, PT ;  /* 0x000000ff0d00720b */ /* 0x000fe40003f24000 */
[----:B------:R-:W-:Y:S02]  /*0160*/  FSETP.GT.AND P2, PT, R14, RZ, PT ;  /* 0x000000ff0e00720b */ /* 0x000fe40003f44000 */
[----:B------:R-:W-:-:S07]  /*0170*/  FSETP.GT.AND P3, PT, R15, RZ, PT ;  /* 0x000000ff0f00720b */ /* 0x000fce0003f64000 */
[----:B------:R-:W-:Y:S01]  /*0180*/  @!P0 FMUL R12, R12, 0.0099999997764825820923 ;  /* 0x3c23d70a0c0c8820 */ /* 0x000fe20000400000 */
[----:B------:R-:W-:Y:S01]  /*0190*/  ISETP.GE.AND P0, PT, R0, UR4, PT ;  /* 0x0000000400007c0c */ /* 0x000fe2000bf06270 */
[----:B------:R-:W-:Y:S02]  /*01a0*/  @!P1 FMUL R13, R13, 0.0099999997764825820923 ;  /* 0x3c23d70a0d0d9820 */ /* 0x000fe40000400000 */
[----:B------:R-:W-:Y:S02]  /*01b0*/  @!P2 FMUL R14, R14, 0.0099999997764825820923 ;  /* 0x3c23d70a0e0ea820 */ /* 0x000fe40000400000 */
[----:B------:R-:W-:-:S05]  /*01c0*/  @!P3 FMUL R15, R15, 0.0099999997764825820923 ;  /* 0x3c23d70a0f0fb820 */ /* 0x000fca0000400000 */
[----:B------:R1:W-:Y:S03]  /*01d0*/  STG.E.128 desc[UR6][R4.64], R12 ;  /* 0x0000000c04007986 */ /* 0x0003e6000c101d06 */
[----:B------:R-:W-:Y:S05]  /*01e0*/  @!P0 BRA `(.L_x_1) ;  /* 0xfffffffc00c48947 */ /* 0x000fea000383ffff */
[----:B------:R-:W-:Y:S05]  /*01f0*/  EXIT ;  /* 0x000000000000794d */ /* 0x000fea0003800000 */
.L_x_2:
        /* <DEDUP_REMOVED lines=16> */
.L_x_5:


//--------------------- .text._Z17leaky_relu_kernelPKfPfi --------------------------
	.section	.text._Z17leaky_relu_kernelPKfPfi,"ax",@progbits
	.align	128
        .global         _Z17leaky_relu_kernelPKfPfi
        .type           _Z17leaky_relu_kernelPKfPfi,@function
        .size           _Z17leaky_relu_kernelPKfPfi,(.L_x_6 - _Z17leaky_relu_kernelPKfPfi)
        .other          _Z17leaky_relu_kernelPKfPfi,@"STO_CUDA_ENTRY STV_DEFAULT"
_Z17leaky_relu_kernelPKfPfi:
.text._Z17leaky_relu_kernelPKfPfi:
[----:B------:R-:W-:Y:S01]  /*0000*/  LDC R1, c[0x0][0x37c] ;  /* 0x0000df00ff017b82 */ /* 0x000fe20000000800 */
[----:B------:R-:W0:Y:S07]  /*0010*/  S2R R0, SR_TID.X ;  /* 0x0000000000007919 */ /* 0x000e2e0000002100 */
[----:B------:R-:W0:Y:S01]  /*0020*/  S2UR UR4, SR_CTAID.X ;  /* 0x00000000000479c3 */ /* 0x000e220000002500 */
[----:B------:R-:W1:Y:S07]  /*0030*/  LDCU UR5, c[0x0][0x390] ;  /* 0x00007200ff0577ac */ /* 0x000e6e0008000800 */
[----:B------:R-:W0:Y:S02]  /*0040*/  LDC R7, c[0x0][0x360] ;  /* 0x0000d800ff077b82 */ /* 0x000e240000000800 */
[----:B0-----:R-:W-:-:S05]  /*0050*/  IMAD R7, R7, UR4, R0 ;  /* 0x0000000407077c24 */ /* 0x001fca000f8e0200 */
[----:B-1----:R-:W-:-:S13]  /*0060*/  ISETP.GE.AND P0, PT, R7, UR5, PT ;  /* 0x0000000507007c0c */ /* 0x002fda000bf06270 */
[----:B------:R-:W-:Y:S05]  /*0070*/  @P0 EXIT ;  /* 0x000000000000094d */ /* 0x000fea0003800000 */
[----:B------:R-:W0:Y:S01]  /*0080*/  LDC.64 R2, c[0x0][0x380] ;  /* 0x0000e000ff027b82 */ /* 0x000e220000000a00 */
[----:B------:R-:W1:Y:S07]  /*0090*/  LDCU.64 UR4, c[0x0][0x358] ;  /* 0x00006b00ff0477ac */ /* 0x000e6e0008000a00 */
[----:B------:R-:W2:Y:S01]  /*00a0*/  LDC.64 R4, c[0x0][0x388] ;  /* 0x0000e200ff047b82 */ /* 0x000ea20000000a00 */
[----:B0-----:R-:W-:-:S05]  /*00b0*/  IMAD.WIDE R2, R7, 0x4, R2 ;  /* 0x0000000407027825 */ /* 0x001fca00078e0202 */
[----:B-1----:R-:W3:Y:S01]  /*00c0*/  LDG.E.CONSTANT R9, desc[UR4][R2.64] ;  /* 0x0000000402097981 */ /* 0x002ee2000c1e9900 */
[----:B--2---:R-:W-:Y:S01]  /*00d0*/  IMAD.WIDE R4, R7, 0x4, R4 ;  /* 0x0000000407047825 */ /* 0x004fe200078e0204 */
[----:B---3--:R-:W-:-:S13]  /*00e0*/  FSETP.GT.AND P0, PT, R9, RZ, PT ;  /* 0x000000ff0900720b */ /* 0x008fda0003f04000 */
[----:B------:R-:W-:-:S05]  /*00f0*/  @!P0 FMUL R9, R9, 0.0099999997764825820923 ;  /* 0x3c23d70a09098820 */ /* 0x000fca0000400000 */
[----:B------:R-:W-:Y:S01]  /*0100*/  STG.E desc[UR4][R4.64], R9 ;  /* 0x0000000904007986 */ /* 0x000fe2000c101904 */
[----:B------:R-:W-:Y:S05]  /*0110*/  EXIT ;  /* 0x000000000000794d */ /* 0x000fea0003800000 */
.L_x_3:
        /* <DEDUP_REMOVED lines=14> */
.L_x_6:


//--------------------- .nv.shared.reserved.0     --------------------------
	.section	.nv.shared.reserved.0,"aw",@nobits
	.weak		__nv_reservedSMEM_offset_0_alias
	.size		__nv_reservedSMEM_offset_0_alias, 0, 64
	.other		__nv_reservedSMEM_offset_0_alias,@"STO_CUDA_RESERVED_SHARED STV_DEFAULT"
__nv_reservedSMEM_offset_0_alias:
	.zero		0
	.zero		64


//--------------------- .nv.global                --------------------------
	.section	.nv.global,"aw",@nobits
.nv.global:
	.type		_ZN34_INTERNAL_22d1e40f_4_k_cu_267608f96thrust24THRUST_300001_SM_1000_NS3seqE,@object
	.size		_ZN34_INTERNAL_22d1e40f_4_k_cu_267608f96thrust24THRUST_300001_SM_1000_NS3seqE,(_ZN34_INTERNAL_22d1e40f_4_k_cu_267608f94cuda3std3__48in_placeE - _ZN34_INTERNAL_22d1e40f_4_k_cu_267608f96thrust24THRUST_300001_SM_1000_NS3seqE)
_ZN34_INTERNAL_22d1e40f_4_k_cu_267608f96thrust24THRUST_300001_SM_1000_NS3seqE:
	.zero		1
	.type		_ZN34_INTERNAL_22d1e40f_4_k_cu_267608f94cuda3std3__48in_placeE,@object
	.size		_ZN34_INTERNAL_22d1e40f_4_k_cu_267608f94cuda3std3__48in_placeE,(_ZN34_INTERNAL_22d1e40f_4_k_cu_267608f94cuda3std6ranges3__45__cpo4sizeE - _ZN34_INTERNAL_22d1e40f_4_k_cu_267608f94cuda3std3__48in_placeE)
_ZN34_INTERNAL_22d1e40f_4_k_cu_267608f94cuda3std3__48in_placeE:
	.zero		1
	.type		_ZN34_INTERNAL_22d1e40f_4_k_cu_267608f94cuda3std6ranges3__45__cpo4sizeE,@object
	.size		_ZN34_INTERNAL_22d1e40f_4_k_cu_267608f94cuda3std6ranges3__45__cpo4sizeE,(_ZN34_INTERNAL_22d1e40f_4_k_cu_267608f96thrust24THRUST_300001_SM_1000_NS12placeholders2_3E - _ZN34_INTERNAL_22d1e40f_4_k_cu_267608f94cuda3std6ranges3__45__cpo4sizeE)
_ZN34_INTERNAL_22d1e40f_4_k_cu_267608f94cuda3std6ranges3__45__cpo4sizeE:
	.zero		1
	.type		_ZN34_INTERNAL_22d1e40f_4_k_cu_267608f96thrust24THRUST_300001_SM_1000_NS12placeholders2_3E,@object
	.size		_ZN34_INTERNAL_22d1e40f_4_k_cu_267608f96thrust24THRUST_300001_SM_1000_NS12placeholders2_3E,(_ZN34_INTERNAL_22d1e40f_4_k_cu_267608f94cuda3std3__45__cpo6cbeginE - _ZN34_INTERNAL_22d1e40f_4_k_cu_267608f96thrust24THRUST_300001_SM_1000_NS12placeholders2_3E)
_ZN34_INTERNAL_22d1e40f_4_k_cu_267608f96thrust24THRUST_300001_SM_1000_NS12placeholders2_3E:
	.zero		1
	.type		_ZN34_INTERNAL_22d1e40f_4_k_cu_267608f94cuda3std3__45__cpo6cbeginE,@object
	.size		_ZN34_INTERNAL_22d1e40f_4_k_cu_267608f94cuda3std3__45__cpo6cbeginE,(_ZN34_INTERNAL_22d1e40f_4_k_cu_267608f94cuda3std6ranges3__45__cpo6cbeginE - _ZN34_INTERNAL_22d1e40f_4_k_cu_267608f94cuda3std3__45__cpo6cbeginE)
_ZN34_INTERNAL_22d1e40f_4_k_cu_267608f94cuda3std3__45__cpo6cbeginE:
	.zero		1
	.type		_ZN34_INTERNAL_22d1e40f_4_k_cu_267608f94cuda3std6ranges3__45__cpo6cbeginE,@object
	.size		_ZN34_INTERNAL_22d1e40f_4_k_cu_267608f94cuda3std6ranges3__45__cpo6cbeginE,(_ZN34_INTERNAL_22d1e40f_4_k_cu_267608f96thrust24THRUST_300001_SM_1000_NS12placeholders2_7E - _ZN34_INTERNAL_22d1e40f_4_k_cu_267608f94cuda3std6ranges3__45__cpo6cbeginE)
_ZN34_INTERNAL_22d1e40f_4_k_cu_267608f94cuda3std6ranges3__45__cpo6cbeginE:
	.zero		1
	.type		_ZN34_INTERNAL_22d1e40f_4_k_cu_267608f96thrust24THRUST_300001_SM_1000_NS12placeholders2_7E,@object
	.size		_ZN34_INTERNAL_22d1e40f_4_k_cu_267608f96thrust24THRUST_300001_SM_1000_NS12placeholders2_7E,(_ZN34_INTERNAL_22d1e40f_4_k_cu_267608f94cuda3std3__45__cpo7crbeginE - _ZN34_INTERNAL_22d1e40f_4_k_cu_267608f96thrust24THRUST_300001_SM_1000_NS12placeholders2_7E)
_ZN34_INTERNAL_22d1e40f_4_k_cu_267608f96thrust24THRUST_300001_SM_1000_NS12placeholders2_7E:
	.zero		1
	.type		_ZN34_INTERNAL_22d1e40f_4_k_cu_267608f94cuda3std3__45__cpo7crbeginE,@object
	.size		_ZN34_INTERNAL_22d1e40f_4_k_cu_267608f94cuda3std3__45__cpo7crbeginE,(_ZN34_INTERNAL_22d1e40f_4_k_cu_267608f94cuda3std6ranges3__45__cpo4nextE - _ZN34_INTERNAL_22d1e40f_4_k_cu_267608f94cuda3std3__45__cpo7crbeginE)
_ZN34_INTERNAL_22d1e40f_4_k_cu_267608f94cuda3std3__45__cpo7crbeginE:
	.zero		1
	.type		_ZN34_INTERNAL_22d1e40f_4_k_cu_267608f94cuda3std6ranges3__45__cpo4nextE,@object
	.size		_ZN34_INTERNAL_22d1e40f_4_k_cu_267608f94cuda3std6ranges3__45__cpo4nextE,(_ZN34_INTERNAL_22d1e40f_4_k_cu_267608f94cuda3std6ranges3__45__cpo4swapE - _ZN34_INTERNAL_22d1e40f_4_k_cu_267608f94cuda3std6ranges3__45__cpo4nextE)
_ZN34_INTERNAL_22d1e40f_4_k_cu_267608f94cuda3std6ranges3__45__cpo4nextE:
	.zero		1
	.type		_ZN34_INTERNAL_22d1e40f_4_k_cu_267608f94cuda3std6ranges3__45__cpo4swapE,@object
	.size		_ZN34_INTERNAL_22d1e40f_4_k_cu_267608f94cuda3std6ranges3__45__cpo4swapE,(_ZN34_INTERNAL_22d1e40f_4_k_cu_267608f96thrust24THRUST_300001_SM_1000_NS8cuda_cub10par_nosyncE - _ZN34_INTERNAL_22d1e40f_4_k_cu_267608f94cuda3std6ranges3__45__cpo4swapE)
_ZN34_INTERNAL_22d1e40f_4_k_cu_267608f94cuda3std6ranges3__45__cpo4swapE:
	.zero		1
	.type		_ZN34_INTERNAL_22d1e40f_4_k_cu_267608f96thrust24THRUST_300001_SM_1000_NS8cuda_cub10par_nosyncE,@object
	.size		_ZN34_INTERNAL_22d1e40f_4_k_cu_267608f96thrust24THRUST_300001_SM_1000_NS8cuda_cub10par_nosyncE,(_ZN34_INTERNAL_22d1e40f_4_k_cu_267608f96thrust24THRUST_300001_SM_1000_NS12placeholders2_9E - _ZN34_INTERNAL_22d1e40f_4_k_cu_267608f96thrust24THRUST_300001_SM_1000_NS8cuda_cub10par_nosyncE)
_ZN34_INTERNAL_22d1e40f_4_k_cu_267608f96thrust24THRUST_300001_SM_1000_NS8cuda_cub10par_nosyncE:
	.zero		1
	.type		_ZN34_INTERNAL_22d1e40f_4_k_cu_267608f96thrust24THRUST_300001_SM_1000_NS12placeholders2_9E,@object
	.size		_ZN34_INTERNAL_22d1e40f_4_k_cu_267608f96thrust24THRUST_300001_SM_1000_NS12placeholders2_9E,(_ZN34_INTERNAL_22d1e40f_4_k_cu_267608f94cuda3std3__436_GLOBAL__N__22d1e40f_4_k_cu_267608f96ignoreE - _ZN34_INTERNAL_22d1e40f_4_k_cu_267608f96thrust24THRUST_300001_SM_1000_NS12placeholders2_9E)
_ZN34_INTERNAL_22d1e40f_4_k_cu_267608f96thrust24THRUST_300001_SM_1000_NS12placeholders2_9E:
	.zero		1
	.type		_ZN34_INTERNAL_22d1e40f_4_k_cu_267608f94cuda3std3__436_GLOBAL__N__22d1e40f_4_k_cu_267608f96ignoreE,@object
	.size		_ZN34_INTERNAL_22d1e40f_4_k_cu_267608f94cuda3std3__436_GLOBAL__N__22d1e40f_4_k_cu_267608f96ignoreE,(_ZN34_INTERNAL_22d1e40f_4_k_cu_267608f94cuda3std6ranges3__45__cpo4dataE - _ZN34_INTERNAL_22d1e40f_4_k_cu_267608f94cuda3std3__436_GLOBAL__N__22d1e40f_4_k_cu_267608f96ignoreE)
_ZN34_INTERNAL_22d1e40f_4_k_cu_267608f94cuda3std3__436_GLOBAL__N__22d1e40f_4_k_cu_267608f96ignoreE:
	.zero		1
	.type		_ZN34_INTERNAL_22d1e40f_4_k_cu_267608f94cuda3std6ranges3__45__cpo4dataE,@object
	.size		_ZN34_INTERNAL_22d1e40f_4_k_cu_267608f94cuda3std6ranges3__45__cpo4dataE,(_ZN34_INTERNAL_22d1e40f_4_k_cu_267608f96thrust24THRUST_300001_SM_1000_NS12placeholders2_1E - _ZN34_INTERNAL_22d1e40f_4_k_cu_267608f94cuda3std6ranges3__45__cpo4dataE)
_ZN34_INTERNAL_22d1e40f_4_k_cu_267608f94cuda3std6ranges3__45__cpo4dataE:
	.zero		1
	.type		_ZN34_INTERNAL_22d1e40f_4_k_cu_267608f96thrust24THRUST_300001_SM_1000_NS12placeholders2_1E,@object
	.size		_ZN34_INTERNAL_22d1e40f_4_k_cu_267608f96thrust24THRUST_300001_SM_1000_NS12placeholders2_1E,(_ZN34_INTERNAL_22d1e40f_4_k_cu_267608f94cuda3std3__45__cpo5beginE - _ZN34_INTERNAL_22d1e40f_4_k_cu_267608f96thrust24THRUST_300001_SM_1000_NS12placeholders2_1E)
_ZN34_INTERNAL_22d1e40f_4_k_cu_267608f96thrust24THRUST_300001_SM_1000_NS12placeholders2_1E:
	.zero		1
	.type		_ZN34_INTERNAL_22d1e40f_4_k_cu_267608f94cuda3std3__45__cpo5beginE,@object
	.size		_ZN34_INTERNAL_22d1e40f_4_k_cu_267608f94cuda3std3__45__cpo5beginE,(_ZN34_INTERNAL_22d1e40f_4_k_cu_267608f94cuda3std6ranges3__45__cpo5beginE - _ZN34_INTERNAL_22d1e40f_4_k_cu_267608f94cuda3std3__45__cpo5beginE)
_ZN34_INTERNAL_22d1e40f_4_k_cu_267608f94cuda3std3__45__cpo5beginE:
	.zero		1
	.type		_ZN34_INTERNAL_22d1e40f_4_k_cu_267608f94cuda3std6ranges3__45__cpo5beginE,@object
	.size		_ZN34_INTERNAL_22d1e40f_4_k_cu_267608f94cuda3std6ranges3__45__cpo5beginE,(_ZN34_INTERNAL_22d1e40f_4_k_cu_267608f96thrust24THRUST_300001_SM_1000_NS12placeholders2_5E - _ZN34_INTERNAL_22d1e40f_4_k_cu_267608f94cuda3std6ranges3__45__cpo5beginE)
_ZN34_INTERNAL_22d1e40f_4_k_cu_267608f94cuda3std6ranges3__45__cpo5beginE:
	.zero		1
	.type		_ZN34_INTERNAL_22d1e40f_4_k_cu_267608f96thrust24THRUST_300001_SM_1000_NS12placeholders2_5E,@object
	.size		_ZN34_INTERNAL_22d1e40f_4_k_cu_267608f96thrust24THRUST_300001_SM_1000_NS12placeholders2_5E,(_ZN34_INTERNAL_22d1e40f_4_k_cu_267608f94cuda3std3__45__cpo6rbeginE - _ZN34_INTERNAL_22d1e40f_4_k_cu_267608f96thrust24THRUST_300001_SM_1000_NS12placeholders2_5E)
_ZN34_INTERNAL_22d1e40f_4_k_cu_267608f96thrust24THRUST_300001_SM_1000_NS12placeholders2_5E:
	.zero		1
	.type		_ZN34_INTERNAL_22d1e40f_4_k_cu_267608f94cuda3std3__45__cpo6rbeginE,@object
	.size		_ZN34_INTERNAL_22d1e40f_4_k_cu_267608f94cuda3std3__45__cpo6rbeginE,(_ZN34_INTERNAL_22d1e40f_4_k_cu_267608f94cuda3std6ranges3__45__cpo7advanceE - _ZN34_INTERNAL_22d1e40f_4_k_cu_267608f94cuda3std3__45__cpo6rbeginE)
_ZN34_INTERNAL_22d1e40f_4_k_cu_267608f94cuda3std3__45__cpo6rbeginE:
	.zero		1
	.type		_ZN34_INTERNAL_22d1e40f_4_k_cu_267608f94cuda3std6ranges3__45__cpo7advanceE,@object
	.size		_ZN34_INTERNAL_22d1e40f_4_k_cu_267608f94cuda3std6ranges3__45__cpo7advanceE,(_ZN34_INTERNAL_22d1e40f_4_k_cu_267608f94cuda3std3__47nulloptE - _ZN34_INTERNAL_22d1e40f_4_k_cu_267608f94cuda3std6ranges3__45__cpo7advanceE)
_ZN34_INTERNAL_22d1e40f_4_k_cu_267608f94cuda3std6ranges3__45__cpo7advanceE:
	.zero		1
	.type		_ZN34_INTERNAL_22d1e40f_4_k_cu_267608f94cuda3std3__47nulloptE,@object
	.size		_ZN34_INTERNAL_22d1e40f_4_k_cu_267608f94cuda3std3__47nulloptE,(_ZN34_INTERNAL_22d1e40f_4_k_cu_267608f94cuda3std6ranges3__45__cpo8distanceE - _ZN34_INTERNAL_22d1e40f_4_k_cu_267608f94cuda3std3__47nulloptE)
_ZN34_INTERNAL_22d1e40f_4_k_cu_267608f94cuda3std3__47nulloptE:
	.zero		1
	.type		_ZN34_INTERNAL_22d1e40f_4_k_cu_267608f94cuda3std6ranges3__45__cpo8distanceE,@object
	.size		_ZN34_INTERNAL_22d1e40f_4_k_cu_267608f94cuda3std6ranges3__45__cpo8distanceE,(_ZN34_INTERNAL_22d1e40f_4_k_cu_267608f96thrust24THRUST_300001_SM_1000_NS12placeholders3_10E - _ZN34_INTERNAL_22d1e40f_4_k_cu_267608f94cuda3std6ranges3__45__cpo8distanceE)
_ZN34_INTERNAL_22d1e40f_4_k_cu_267608f94cuda3std6ranges3__45__cpo8distanceE:
	.zero		1
	.type		_ZN34_INTERNAL_22d1e40f_4_k_cu_267608f96thrust24THRUST_300001_SM_1000_NS12placeholders3_10E,@object
	.size		_ZN34_INTERNAL_22d1e40f_4_k_cu_267608f96thrust24THRUST_300001_SM_1000_NS12placeholders3_10E,(_ZN34_INTERNAL_22d1e40f_4_k_cu_267608f94cuda3std3__419piecewise_constructE - _ZN34_INTERNAL_22d1e40f_4_k_cu_267608f96thrust24THRUST_300001_SM_1000_NS12placeholders3_10E)
_ZN34_INTERNAL_22d1e40f_4_k_cu_267608f96thrust24THRUST_300001_SM_1000_NS12placeholders3_10E:
	.zero		1
	.type		_ZN34_INTERNAL_22d1e40f_4_k_cu_267608f94cuda3std3__419piecewise_constructE,@object
	.size		_ZN34_INTERNAL_22d1e40f_4_k_cu_267608f94cuda3std3__419piecewise_constructE,(_ZN34_INTERNAL_22d1e40f_4_k_cu_267608f94cuda3std6ranges3__45__cpo5cdataE - _ZN34_INTERNAL_22d1e40f_4_k_cu_267608f94cuda3std3__419piecewise_constructE)
_ZN34_INTERNAL_22d1e40f_4_k_cu_267608f94cuda3std3__419piecewise_constructE:
	.zero		1
	.type		_ZN34_INTERNAL_22d1e40f_4_k_cu_267608f94cuda3std6ranges3__45__cpo5cdataE,@object
	.size		_ZN34_INTERNAL_22d1e40f_4_k_cu_267608f94cuda3std6ranges3__45__cpo5cdataE,(_ZN34_INTERNAL_22d1e40f_4_k_cu_267608f96thrust24THRUST_300001_SM_1000_NS12placeholders2_2E - _ZN34_INTERNAL_22d1e40f_4_k_cu_267608f94cuda3std6ranges3__45__cpo5cdataE)
_ZN34_INTERNAL_22d1e40f_4_k_cu_267608f94cuda3std6ranges3__45__cpo5cdataE:
	.zero		1
	.type		_ZN34_INTERNAL_22d1e40f_4_k_cu_267608f96thrust24THRUST_300001_SM_1000_NS12placeholders2_2E,@object
	.size		_ZN34_INTERNAL_22d1e40f_4_k_cu_267608f96thrust24THRUST_300001_SM_1000_NS12placeholders2_2E,(_ZN34_INTERNAL_22d1e40f_4_k_cu_267608f94cuda3std3__45__cpo3endE - _ZN34_INTERNAL_22d1e40f_4_k_cu_267608f96thrust24THRUST_300001_SM_1000_NS12placeholders2_2E)
_ZN34_INTERNAL_22d1e40f_4_k_cu_267608f96thrust24THRUST_300001_SM_1000_NS12placeholders2_2E:
	.zero		1
	.type		_ZN34_INTERNAL_22d1e40f_4_k_cu_267608f94cuda3std3__45__cpo3endE,@object
	.size		_ZN34_INTERNAL_22d1e40f_4_k_cu_267608f94cuda3std3__45__cpo3endE,(_ZN34_INTERNAL_22d1e40f_4_k_cu_267608f94cuda3std6ranges3__45__cpo3endE - _ZN34_INTERNAL_22d1e40f_4_k_cu_267608f94cuda3std3__45__cpo3endE)
_ZN34_INTERNAL_22d1e40f_4_k_cu_267608f94cuda3std3__45__cpo3endE:
	.zero		1
	.type		_ZN34_INTERNAL_22d1e40f_4_k_cu_267608f94cuda3std6ranges3__45__cpo3endE,@object
	.size		_ZN34_INTERNAL_22d1e40f_4_k_cu_267608f94cuda3std6ranges3__45__cpo3endE,(_ZN34_INTERNAL_22d1e40f_4_k_cu_267608f96thrust24THRUST_300001_SM_1000_NS12placeholders2_6E - _ZN34_INTERNAL_22d1e40f_4_k_cu_267608f94cuda3std6ranges3__45__cpo3endE)
_ZN34_INTERNAL_22d1e40f_4_k_cu_267608f94cuda3std6ranges3__45__cpo3endE:
	.zero		1
	.type		_ZN34_INTERNAL_22d1e40f_4_k_cu_267608f96thrust24THRUST_300001_SM_1000_NS12placeholders2_6E,@object
	.size		_ZN34_INTERNAL_22d1e40f_4_k_cu_267608f96thrust24THRUST_300001_SM_1000_NS12placeholders2_6E,(_ZN34_INTERNAL_22d1e40f_4_k_cu_267608f94cuda3std3__45__cpo4rendE - _ZN34_INTERNAL_22d1e40f_4_k_cu_267608f96thrust24THRUST_300001_SM_1000_NS12placeholders2_6E)
_ZN34_INTERNAL_22d1e40f_4_k_cu_267608f96thrust24THRUST_300001_SM_1000_NS12placeholders2_6E:
	.zero		1
	.type		_ZN34_INTERNAL_22d1e40f_4_k_cu_267608f94cuda3std3__45__cpo4rendE,@object
	.size		_ZN34_INTERNAL_22d1e40f_4_k_cu_267608f94cuda3std3__45__cpo4rendE,(_ZN34_INTERNAL_22d1e40f_4_k_cu_267608f94cuda3std6ranges3__45__cpo9iter_swapE - _ZN34_INTERNAL_22d1e40f_4_k_cu_267608f94cuda3std3__45__cpo4rendE)
_ZN34_INTERNAL_22d1e40f_4_k_cu_267608f94cuda3std3__45__cpo4rendE:
	.zero		1
	.type		_ZN34_INTERNAL_22d1e40f_4_k_cu_267608f94cuda3std6ranges3__45__cpo9iter_swapE,@object
	.size		_ZN34_INTERNAL_22d1e40f_4_k_cu_267608f94cuda3std6ranges3__45__cpo9iter_swapE,(_ZN34_INTERNAL_22d1e40f_4_k_cu_267608f94cuda3std3__48unexpectE - _ZN34_INTERNAL_22d1e40f_4_k_cu_267608f94cuda3std6ranges3__45__cpo9iter_swapE)
_ZN34_INTERNAL_22d1e40f_4_k_cu_267608f94cuda3std6ranges3__45__cpo9iter_swapE:
	.zero		1
	.type		_ZN34_INTERNAL_22d1e40f_4_k_cu_267608f94cuda3std3__48unexpectE,@object
	.size		_ZN34_INTERNAL_22d1e40f_4_k_cu_267608f94cuda3std3__48unexpectE,(_ZN34_INTERNAL_22d1e40f_4_k_cu_267608f96thrust24THRUST_300001_SM_1000_NS8cuda_cub3parE - _ZN34_INTERNAL_22d1e40f_4_k_cu_267608f94cuda3std3__48unexpectE)
_ZN34_INTERNAL_22d1e40f_4_k_cu_267608f94cuda3std3__48unexpectE:
	.zero		1
	.type		_ZN34_INTERNAL_22d1e40f_4_k_cu_267608f96thrust24THRUST_300001_SM_1000_NS8cuda_cub3parE,@object
	.size		_ZN34_INTERNAL_22d1e40f_4_k_cu_267608f96thrust24THRUST_300001_SM_1000_NS8cuda_cub3parE,(_ZN34_INTERNAL_22d1e40f_4_k_cu_267608f96thrust24THRUST_300001_SM_1000_NS12placeholders2_4E - _ZN34_INTERNAL_22d1e40f_4_k_cu_267608f96thrust24THRUST_300001_SM_1000_NS8cuda_cub3parE)
_ZN34_INTERNAL_22d1e40f_4_k_cu_267608f96thrust24THRUST_300001_SM_1000_NS8cuda_cub3parE:
	.zero		1
	.type		_ZN34_INTERNAL_22d1e40f_4_k_cu_267608f96thrust24THRUST_300001_SM_1000_NS12placeholders2_4E,@object
	.size		_ZN34_INTERNAL_22d1e40f_4_k_cu_267608f96thrust24THRUST_300001_SM_1000_NS12placeholders2_4E,(_ZN34_INTERNAL_22d1e40f_4_k_cu_267608f94cuda3std3__45__cpo4cendE - _ZN34_INTERNAL_22d1e40f_4_k_cu_267608f96thrust24THRUST_300001_SM_1000_NS12placeholders2_4E)
_ZN34_INTERNAL_22d1e40f_4_k_cu_267608f96thrust24THRUST_300001_SM_1000_NS12placeholders2_4E:
	.zero		1
	.type		_ZN34_INTERNAL_22d1e40f_4_k_cu_267608f94cuda3std3__45__cpo4cendE,@object
	.size		_ZN34_INTERNAL_22d1e40f_4_k_cu_267608f94cuda3std3__45__cpo4cendE,(_ZN34_INTERNAL_22d1e40f_4_k_cu_267608f94cuda3std6ranges3__45__cpo4cendE - _ZN34_INTERNAL_22d1e40f_4_k_cu_267608f94cuda3std3__45__cpo4cendE)
_ZN34_INTERNAL_22d1e40f_4_k_cu_267608f94cuda3std3__45__cpo4cendE:
	.zero		1
	.type		_ZN34_INTERNAL_22d1e40f_4_k_cu_267608f94cuda3std6ranges3__45__cpo4cendE,@object
	.size		_ZN34_INTERNAL_22d1e40f_4_k_cu_267608f94cuda3std6ranges3__45__cpo4cendE,(_ZN34_INTERNAL_22d1e40f_4_k_cu_267608f94cuda3std3__420unreachable_sentinelE - _ZN34_INTERNAL_22d1e40f_4_k_cu_267608f94cuda3std6ranges3__45__cpo4cendE)
_ZN34_INTERNAL_22d1e40f_4_k_cu_267608f94cuda3std6ranges3__45__cpo4cendE:
	.zero		1
	.type		_ZN34_INTERNAL_22d1e40f_4_k_cu_267608f94cuda3std3__420unreachable_sentinelE,@object
	.size		_ZN34_INTERNAL_22d1e40f_4_k_cu_267608f94cuda3std3__420unreachable_sentinelE,(_ZN34_INTERNAL_22d1e40f_4_k_cu_267608f94cuda3std6ranges3__45__cpo5ssizeE - _ZN34_INTERNAL_22d1e40f_4_k_cu_267608f94cuda3std3__420unreachable_sentinelE)
_ZN34_INTERNAL_22d1e40f_4_k_cu_267608f94cuda3std3__420unreachable_sentinelE:
	.zero		1
	.type		_ZN34_INTERNAL_22d1e40f_4_k_cu_267608f94cuda3std6ranges3__45__cpo5ssizeE,@object
	.size		_ZN34_INTERNAL_22d1e40f_4_k_cu_267608f94cuda3std6ranges3__45__cpo5ssizeE,(_ZN34_INTERNAL_22d1e40f_4_k_cu_267608f96thrust24THRUST_300001_SM_1000_NS12placeholders2_8E - _ZN34_INTERNAL_22d1e40f_4_k_cu_267608f94cuda3std6ranges3__45__cpo5ssizeE)
_ZN34_INTERNAL_22d1e40f_4_k_cu_267608f94cuda3std6ranges3__45__cpo5ssizeE:
	.zero		1
	.type		_ZN34_INTERNAL_22d1e40f_4_k_cu_267608f96thrust24THRUST_300001_SM_1000_NS12placeholders2_8E,@object
	.size		_ZN34_INTERNAL_22d1e40f_4_k_cu_267608f96thrust24THRUST_300001_SM_1000_NS12placeholders2_8E,(_ZN34_INTERNAL_22d1e40f_4_k_cu_267608f94cuda3std3__45__cpo5crendE - _ZN34_INTERNAL_22d1e40f_4_k_cu_267608f96thrust24THRUST_300001_SM_1000_NS12placeholders2_8E)
_ZN34_INTERNAL_22d1e40f_4_k_cu_267608f96thrust24THRUST_300001_SM_1000_NS12placeholders2_8E:
	.zero		1
	.type		_ZN34_INTERNAL_22d1e40f_4_k_cu_267608f94cuda3std3__45__cpo5crendE,@object
	.size		_ZN34_INTERNAL_22d1e40f_4_k_cu_267608f94cuda3std3__45__cpo5crendE,(_ZN34_INTERNAL_22d1e40f_4_k_cu_267608f94cuda3std6ranges3__45__cpo4prevE - _ZN34_INTERNAL_22d1e40f_4_k_cu_267608f94cuda3std3__45__cpo5crendE)
_ZN34_INTERNAL_22d1e40f_4_k_cu_267608f94cuda3std3__45__cpo5crendE:
	.zero		1
	.type		_ZN34_INTERNAL_22d1e40f_4_k_cu_267608f94cuda3std6ranges3__45__cpo4prevE,@object
	.size		_ZN34_INTERNAL_22d1e40f_4_k_cu_267608f94cuda3std6ranges3__45__cpo4prevE,(_ZN34_INTERNAL_22d1e40f_4_k_cu_267608f94cuda3std6ranges3__45__cpo9iter_moveE - _ZN34_INTERNAL_22d1e40f_4_k_cu_267608f94cuda3std6ranges3__45__cpo4prevE)
_ZN34_INTERNAL_22d1e40f_4_k_cu_267608f94cuda3std6ranges3__45__cpo4prevE:
	.zero		1
	.type		_ZN34_INTERNAL_22d1e40f_4_k_cu_267608f94cuda3std6ranges3__45__cpo9iter_moveE,@object
	.size		_ZN34_INTERNAL_22d1e40f_4_k_cu_267608f94cuda3std6ranges3__45__cpo9iter_moveE,(_ZN34_INTERNAL_22d1e40f_4_k_cu_267608f96thrust24THRUST_300001_SM_1000_NS6system6detail10sequential3seqE - _ZN34_INTERNAL_22d1e40f_4_k_cu_267608f94cuda3std6ranges3__45__cpo9iter_moveE)
_ZN34_INTERNAL_22d1e40f_4_k_cu_267608f94cuda3std6ranges3__45__cpo9iter_moveE:
	.zero		1
	.type		_ZN34_INTERNAL_22d1e40f_4_k_cu_267608f96thrust24THRUST_300001_SM_1000_NS6system6detail10sequential3seqE,@object
	.size		_ZN34_INTERNAL_22d1e40f_4_k_cu_267608f96thrust24THRUST_300001_SM_1000_NS6system6detail10sequential3seqE,(.L_31 - _ZN34_INTERNAL_22d1e40f_4_k_cu_267608f96thrust24THRUST_300001_SM_1000_NS6system6detail10sequential3seqE)
_ZN34_INTERNAL_22d1e40f_4_k_cu_267608f96thrust24THRUST_300001_SM_1000_NS6system6detail10sequential3seqE:
	.zero		1
.L_31:


//--------------------- .nv.constant0._ZN3cub18CUB_300001_SM_10006detail11EmptyKernelIvEEvv --------------------------
	.section	.nv.constant0._ZN3cub18CUB_300001_SM_10006detail11EmptyKernelIvEEvv,"a",@progbits
	.sectionflags	@""
	.align	4
.nv.constant0._ZN3cub18CUB_300001_SM_10006detail11EmptyKernelIvEEvv:
	.zero		896


//--------------------- .nv.constant0._Z23leaky_relu_kernel_optimPKfPfi --------------------------
	.section	.nv.constant0._Z23leaky_relu_kernel_optimPKfPfi,"a",@progbits
	.sectionflags	@""
	.align	4
.nv.constant0._Z23leaky_relu_kernel_optimPKfPfi:
	.zero		916


//--------------------- .nv.constant0._Z17leaky_relu_kernelPKfPfi --------------------------
	.section	.nv.constant0._Z17leaky_relu_kernelPKfPfi,"a",@progbits
	.sectionflags	@""
	.align	4
.nv.constant0._Z17leaky_relu_kernelPKfPfi:
	.zero		916


//--------------------- SYMBOLS --------------------------

	.type		.nv.reservedSmem.offset0,@object
	.size		.nv.reservedSmem.offset0,0x4
